	.headerflags	@"EF_CUDA_TEXMODE_UNIFIED EF_CUDA_64BIT_ADDRESS EF_CUDA_ACCELERATORS EF_CUDA_SM90 EF_CUDA_VIRTUAL_SM(EF_CUDA_SM90)"
	.elftype	@"ET_EXEC"


//--------------------- .nv.info                  --------------------------
	.section	.nv.info,"",@"SHT_CUDA_INFO"
	.align	4


	//----- nvinfo : EIATTR_REGCOUNT
	.align		4
        /*0000*/ 	.byte	0x04, 0x2f
        /*0002*/ 	.short	(.L_3 - .L_2)
	.align		4
.L_2:
        /*0004*/ 	.word	index@(triton_poi_fused__native_batch_norm_legit_no_training_add_convolution_13)
        /*0008*/ 	.word	0x00000018


	//----- nvinfo : EIATTR_MIN_STACK_SIZE
	.align		4
.L_3:
        /*000c*/ 	.byte	0x04, 0x12
        /*000e*/ 	.short	(.L_5 - .L_4)
	.align		4
.L_4:
        /*0010*/ 	.word	index@(triton_poi_fused__native_batch_norm_legit_no_training_add_convolution_13)
        /*0014*/ 	.word	0x00000000


	//----- nvinfo : EIATTR_FRAME_SIZE
	.align		4
.L_5:
        /*0018*/ 	.byte	0x04, 0x11
        /*001a*/ 	.short	(.L_7 - .L_6)
	.align		4
.L_6:
        /*001c*/ 	.word	index@(triton_poi_fused__native_batch_norm_legit_no_training_add_convolution_13)
        /*0020*/ 	.word	0x00000000


	//----- nvinfo : EIATTR_MIN_STACK_SIZE
	.align		4
.L_7:
        /*0024*/ 	.byte	0x04, 0x12
        /*0026*/ 	.short	(.L_9 - .L_8)
	.align		4
.L_8:
        /*0028*/ 	.word	index@(triton_poi_fused__native_batch_norm_legit_no_training_add_convolution_13)
        /*002c*/ 	.word	0x00000000
.L_9:


//--------------------- .nv.info.triton_poi_fused__native_batch_norm_legit_no_training_add_convolution_13 --------------------------
	.section	.nv.info.triton_poi_fused__native_batch_norm_legit_no_training_add_convolution_13,"",@"SHT_CUDA_INFO"
	.sectionflags	@""
	.align	4


	//----- nvinfo : EIATTR_CUDA_API_VERSION
	.align		4
        /*0000*/ 	.byte	0x04, 0x37
        /*0002*/ 	.short	(.L_11 - .L_10)
.L_10:
        /*0004*/ 	.word	0x0000007c


	//----- nvinfo : EIATTR_KPARAM_INFO
	.align		4
.L_11:
        /*0008*/ 	.byte	0x04, 0x17
        /*000a*/ 	.short	(.L_13 - .L_12)
.L_12:
        /*000c*/ 	.word	0x00000000
        /*0010*/ 	.short	0x0008
        /*0012*/ 	.short	0x0040
        /*0014*/ 	.byte	0x00, 0xf0, 0x11, 0x00


	//----- nvinfo : EIATTR_KPARAM_INFO
	.align		4
.L_13:
        /*0018*/ 	.byte	0x04, 0x17
        /*001a*/ 	.short	(.L_15 - .L_14)
.L_14:
        /*001c*/ 	.word	0x00000000
        /*0020*/ 	.short	0x0007
        /*0022*/ 	.short	0x0038
        /*0024*/ 	.byte	0x00, 0xf4, 0x21, 0x00


	//----- nvinfo : EIATTR_KPARAM_INFO
	.align		4
.L_15:
        /*0028*/ 	.byte	0x04, 0x17
        /*002a*/ 	.short	(.L_17 - .L_16)
.L_16:
        /*002c*/ 	.word	0x00000000
        /*0030*/ 	.short	0x0006
        /*0032*/ 	.short	0x0030
        /*0034*/ 	.byte	0x00, 0xf4, 0x21, 0x00


	//----- nvinfo : EIATTR_KPARAM_INFO
	.align		4
.L_17:
        /*0038*/ 	.byte	0x04, 0x17
        /*003a*/ 	.short	(.L_19 - .L_18)
.L_18:
        /*003c*/ 	.word	0x00000000
        /*0040*/ 	.short	0x0005
        /*0042*/ 	.short	0x0028
        /*0044*/ 	.byte	0x00, 0xf4, 0x21, 0x00


	//----- nvinfo : EIATTR_KPARAM_INFO
	.align		4
.L_19:
        /*0048*/ 	.byte	0x04, 0x17
        /*004a*/ 	.short	(.L_21 - .L_20)
.L_20:
        /*004c*/ 	.word	0x00000000
        /*0050*/ 	.short	0x0004
        /*0052*/ 	.short	0x0020
        /*0054*/ 	.byte	0x00, 0xf4, 0x21, 0x00


	//----- nvinfo : EIATTR_KPARAM_INFO
	.align		4
.L_21:
        /*0058*/ 	.byte	0x04, 0x17
        /*005a*/ 	.short	(.L_23 - .L_22)
.L_22:
        /*005c*/ 	.word	0x00000000
        /*0060*/ 	.short	0x0003
        /*0062*/ 	.short	0x0018
        /*0064*/ 	.byte	0x00, 0xf4, 0x21, 0x00


	//----- nvinfo : EIATTR_KPARAM_INFO
	.align		4
.L_23:
        /*0068*/ 	.byte	0x04, 0x17
        /*006a*/ 	.short	(.L_25 - .L_24)
.L_24:
        /*006c*/ 	.word	0x00000000
        /*0070*/ 	.short	0x0002
        /*0072*/ 	.short	0x0010
        /*0074*/ 	.byte	0x00, 0xf4, 0x21, 0x00


	//----- nvinfo : EIATTR_KPARAM_INFO
	.align		4
.L_25:
        /*0078*/ 	.byte	0x04, 0x17
        /*007a*/ 	.short	(.L_27 - .L_26)
.L_26:
        /*007c*/ 	.word	0x00000000
        /*0080*/ 	.short	0x0001
        /*0082*/ 	.short	0x0008
        /*0084*/ 	.byte	0x00, 0xf4, 0x21, 0x00


	//----- nvinfo : EIATTR_KPARAM_INFO
	.align		4
.L_27:
        /*0088*/ 	.byte	0x04, 0x17
        /*008a*/ 	.short	(.L_29 - .L_28)
.L_28:
        /*008c*/ 	.word	0x00000000
        /*0090*/ 	.short	0x0000
        /*0092*/ 	.short	0x0000
        /*0094*/ 	.byte	0x00, 0xf4, 0x21, 0x00


	//----- nvinfo : EIATTR_SPARSE_MMA_MASK
	.align		4
.L_29:
        /*0098*/ 	.byte	0x03, 0x50
        /*009a*/ 	.short	0x0000


	//----- nvinfo : EIATTR_MAXREG_COUNT
	.align		4
        /*009c*/ 	.byte	0x03, 0x1b
        /*009e*/ 	.short	0x00ff


	//----- nvinfo : EIATTR_EXIT_INSTR_OFFSETS
	.align		4
        /*00a0*/ 	.byte	0x04, 0x1c
        /*00a2*/ 	.short	(.L_31 - .L_30)


	//   ....[0]....
.L_30:
        /*00a4*/ 	.word	0x000003d0


	//----- nvinfo : EIATTR_REQNTID
	.align		4
.L_31:
        /*00a8*/ 	.byte	0x04, 0x10
        /*00aa*/ 	.short	(.L_33 - .L_32)
.L_32:
        /*00ac*/ 	.word	0x00000080
        /*00b0*/ 	.word	0x00000001
        /*00b4*/ 	.word	0x00000001


	//----- nvinfo : EIATTR_CBANK_PARAM_SIZE
	.align		4
.L_33:
        /*00b8*/ 	.byte	0x03, 0x19
        /*00ba*/ 	.short	0x0044


	//----- nvinfo : EIATTR_PARAM_CBANK
	.align		4
        /*00bc*/ 	.byte	0x04, 0x0a
        /*00be*/ 	.short	(.L_35 - .L_34)
	.align		4
.L_34:
        /*00c0*/ 	.word	index@(.nv.constant0.triton_poi_fused__native_batch_norm_legit_no_training_add_convolution_13)
        /*00c4*/ 	.short	0x0210
        /*00c6*/ 	.short	0x0044


	//----- nvinfo : EIATTR_SW_WAR
	.align		4
.L_35:
        /*00c8*/ 	.byte	0x04, 0x36
        /*00ca*/ 	.short	(.L_37 - .L_36)
.L_36:
        /*00cc*/ 	.word	0x00000008
.L_37:


//--------------------- .nv.callgraph             --------------------------
	.section	.nv.callgraph,"",@"SHT_CUDA_CALLGRAPH"
	.align	4
	.sectionentsize	8
	.align		4
        /*0000*/ 	.word	0x00000000
	.align		4
        /*0004*/ 	.word	0xffffffff
	.align		4
        /*0008*/ 	.word	0x00000000
	.align		4
        /*000c*/ 	.word	0xfffffffe
	.align		4
        /*0010*/ 	.word	0x00000000
	.align		4
        /*0014*/ 	.word	0xfffffffd
	.align		4
        /*0018*/ 	.word	0x00000000
	.align		4
        /*001c*/ 	.word	0xfffffffc


//--------------------- .nv.constant4             --------------------------
	.section	.nv.constant4,"a",@progbits
	.align	8
	.align		8
.nv.constant4:
        /*0000*/ 	.dword	_$_str
	.align		8
        /*0008*/ 	.dword	_$_str_$_2


//--------------------- .text.triton_poi_fused__native_batch_norm_legit_no_training_add_convolution_13 --------------------------
	.section	.text.triton_poi_fused__native_batch_norm_legit_no_training_add_convolution_13,"ax",@progbits
	.align	128
        .global         triton_poi_fused__native_batch_norm_legit_no_training_add_convolution_13
        .type           triton_poi_fused__native_batch_norm_legit_no_training_add_convolution_13,@function
        .size           triton_poi_fused__native_batch_norm_legit_no_training_add_convolution_13,(.L_x_1 - triton_poi_fused__native_batch_norm_legit_no_training_add_convolution_13)
        .other          triton_poi_fused__native_batch_norm_legit_no_training_add_convolution_13,@"STO_CUDA_ENTRY STV_DEFAULT"
triton_poi_fused__native_batch_norm_legit_no_training_add_convolution_13:
.text.triton_poi_fused__native_batch_norm_legit_no_training_add_convolution_13:
[----:B------:R-:W-:Y:S01]  /*0000*/  LDC R1, c[0x0][0x28] ;  /* 0x00000a00ff017b82 */ /* 0x000fe20000000800 */
[----:B------:R-:W1:Y:S01]  /*0010*/  S2R R0, SR_TID.X ;  /* 0x0000000000007919 */ /* 0x000e620000002100 */
[----:B------:R-:W-:-:S06]  /*0020*/  ULDC.64 UR4, c[0x0][0x208] ;  /* 0x0000820000047ab9 */ /* 0x000fcc0000000a00 */
[----:B------:R-:W2:Y:S01]  /*0030*/  LDC.64 R16, c[0x0][0x218] ;  /* 0x00008600ff107b82 */ /* 0x000ea20000000a00 */
[----:B------:R-:W3:Y:S07]  /*0040*/  S2R R5, SR_CTAID.X ;  /* 0x0000000000057919 */ /* 0x000eee0000002500 */
[----:B------:R-:W4:Y:S08]  /*0050*/  LDC.64 R18, c[0x0][0x228] ;  /* 0x00008a00ff127b82 */ /* 0x000f300000000a00 */
[----:B------:R-:W5:Y:S08]  /*0060*/  LDC.64 R12, c[0x0][0x238] ;  /* 0x00008e00ff0c7b82 */ /* 0x000f700000000a00 */
[----:B------:R-:W2:Y:S01]  /*0070*/  LDC.64 R10, c[0x0][0x240] ;  /* 0x00009000ff0a7b82 */ /* 0x000ea20000000a00 */
[----:B-1----:R-:W-:-:S07]  /*0080*/  SHF.L.U32 R0, R0, 0x1, RZ ;  /* 0x0000000100007819 */ /* 0x002fce00000006ff */
[----:B------:R-:W1:Y:S01]  /*0090*/  LDC.64 R6, c[0x0][0x220] ;  /* 0x00008800ff067b82 */ /* 0x000e620000000a00 */
[----:B---3--:R-:W-:Y:S02]  /*00a0*/  SHF.R.S32.HI R3, RZ, 0x17, R5 ;  /* 0x00000017ff037819 */ /* 0x008fe40000011405 */
[----:B------:R-:W-:Y:S02]  /*00b0*/  LOP3.LUT R0, R0, 0xfe, RZ, 0xc0, !PT ;  /* 0x000000fe00007812 */ /* 0x000fe400078ec0ff */
[----:B------:R-:W-:Y:S02]  /*00c0*/  SGXT R3, R3, 0x1 ;  /* 0x000000010303781a */ /* 0x000fe40000000200 */
[----:B------:R-:W-:Y:S02]  /*00d0*/  LEA R0, R5, R0, 0x8 ;  /* 0x0000000005007211 */ /* 0x000fe400078e40ff */
[----:B------:R-:W3:Y:S02]  /*00e0*/  LDC.64 R4, c[0x0][0x230] ;  /* 0x00008c00ff047b82 */ /* 0x000ee40000000a00 */
[----:B------:R-:W-:-:S04]  /*00f0*/  LEA.HI R3, R3, R0, RZ, 0x4 ;  /* 0x0000000003037211 */ /* 0x000fc800078f20ff */
[--C-:B------:R-:W-:Y:S02]  /*0100*/  SHF.R.S32.HI R15, RZ, 0x4, R3.reuse ;  /* 0x00000004ff0f7819 */ /* 0x100fe40000011403 */
[----:B------:R-:W-:-:S04]  /*0110*/  SHF.R.S32.HI R2, RZ, 0x1f, R3 ;  /* 0x0000001fff027819 */ /* 0x000fc80000011403 */
[----:B------:R-:W-:-:S04]  /*0120*/  LEA.HI R2, R2, R15, RZ, 0x6 ;  /* 0x0000000f02027211 */ /* 0x000fc800078f30ff */
[----:B------:R-:W-:-:S04]  /*0130*/  LOP3.LUT R2, R2, 0xffffffc0, RZ, 0xc0, !PT ;  /* 0xffffffc002027812 */ /* 0x000fc800078ec0ff */
[----:B------:R-:W-:Y:S02]  /*0140*/  IADD3 R15, R15, -R2, RZ ;  /* 0x800000020f0f7210 */ /* 0x000fe40007ffe0ff */
[----:B------:R-:W1:Y:S03]  /*0150*/  LDC.64 R2, c[0x0][0x210] ;  /* 0x00008400ff027b82 */ /* 0x000e660000000a00 */
[----:B---3--:R-:W-:-:S05]  /*0160*/  IMAD.WIDE R4, R15, 0x4, R4 ;  /* 0x000000040f047825 */ /* 0x008fca00078e0204 */
[----:B------:R-:W3:Y:S01]  /*0170*/  LDG.E.EL R8, desc[UR4][R4.64] ;  /* 0x0000000404087981 */ /* 0x000ee2000c2e1900 */
[----:B--2---:R-:W-:-:S04]  /*0180*/  IMAD.WIDE R16, R15, 0x4, R16 ;  /* 0x000000040f107825 */ /* 0x004fc800078e0210 */
[----:B----4-:R-:W-:Y:S01]  /*0190*/  IMAD.WIDE R18, R15, 0x4, R18 ;  /* 0x000000040f127825 */ /* 0x010fe200078e0212 */
[----:B------:R2:W4:Y:S04]  /*01a0*/  LDG.E.EL R9, desc[UR4][R16.64] ;  /* 0x0000000410097981 */ /* 0x000528000c2e1900 */
[----:B------:R-:W4:Y:S01]  /*01b0*/  LDG.E.EL R14, desc[UR4][R18.64] ;  /* 0x00000004120e7981 */ /* 0x000f22000c2e1900 */
[----:B01----:R-:W-:-:S05]  /*01c0*/  IMAD.WIDE R2, R0, 0x4, R2 ;  /* 0x0000000400027825 */ /* 0x003fca00078e0202 */
[----:B------:R-:W4:Y:S01]  /*01d0*/  LDG.E.64 R4, desc[UR4][R2.64] ;  /* 0x0000000402047981 */ /* 0x000f22000c1e1b00 */
[----:B-----5:R-:W-:-:S04]  /*01e0*/  IMAD.WIDE R12, R15, 0x4, R12 ;  /* 0x000000040f0c7825 */ /* 0x020fc800078e020c */
[----:B------:R-:W-:Y:S02]  /*01f0*/  IMAD.WIDE R20, R15, 0x4, R10 ;  /* 0x000000040f147825 */ /* 0x000fe400078e020a */
[----:B------:R-:W5:Y:S02]  /*0200*/  LDG.E.EL R12, desc[UR4][R12.64] ;  /* 0x000000040c0c7981 */ /* 0x000f64000c2e1900 */
[C---:B------:R-:W-:Y:S01]  /*0210*/  IMAD.WIDE R6, R0.reuse, 0x4, R6 ;  /* 0x0000000400067825 */ /* 0x040fe200078e0206 */
[----:B--2---:R-:W-:Y:S01]  /*0220*/  HFMA2.MMA R16, -RZ, RZ, 1.625, 0 ;  /* 0x3e800000ff107435 */ /* 0x004fe200000001ff */
[----:B------:R-:W5:Y:S01]  /*0230*/  LDG.E.EL R21, desc[UR4][R20.64] ;  /* 0x0000000414157981 */ /* 0x000f62000c2e1900 */
[----:B------:R-:W0:Y:S03]  /*0240*/  LDC.64 R10, c[0x0][0x248] ;  /* 0x00009200ff0a7b82 */ /* 0x000e260000000a00 */
[----:B------:R-:W2:Y:S01]  /*0250*/  LDG.E.64 R6, desc[UR4][R6.64] ;  /* 0x0000000406067981 */ /* 0x000ea2000c1e1b00 */
[----:B0-----:R-:W-:-:S04]  /*0260*/  IMAD.WIDE R10, R0, 0x4, R10 ;  /* 0x00000004000a7825 */ /* 0x001fc800078e020a */
[----:B---3--:R-:W-:-:S04]  /*0270*/  FADD R8, R8, 9.9999997473787516356e-06 ;  /* 0x3727c5ac08087421 */ /* 0x008fc80000000000 */
[----:B------:R-:W0:Y:S02]  /*0280*/  MUFU.SQRT R15, R8 ;  /* 0x00000008000f7308 */ /* 0x000e240000002000 */
[C---:B0-----:R-:W-:Y:S02]  /*0290*/  FSETP.GT.AND P0, PT, R15.reuse, 8.50705917302346158658e+37, PT ;  /* 0x7e8000000f00780b */ /* 0x041fe40003f04000 */
[----:B------:R-:W-:-:S11]  /*02a0*/  FSETP.GEU.AND P1, PT, R15, 1.175494350822287508e-38, PT ;  /* 0x008000000f00780b */ /* 0x000fd60003f2e000 */
[----:B------:R-:W-:-:S04]  /*02b0*/  @P0 FMUL R15, R15, 0.25 ;  /* 0x3e8000000f0f0820 */ /* 0x000fc80000400000 */
[----:B------:R-:W-:-:S06]  /*02c0*/  @!P1 FMUL R15, R15, 16777216 ;  /* 0x4b8000000f0f9820 */ /* 0x000fcc0000400000 */
[----:B------:R-:W0:Y:S01]  /*02d0*/  MUFU.RCP R15, R15 ;  /* 0x0000000f000f7308 */ /* 0x000e220000001000 */
[----:B------:R-:W-:Y:S01]  /*02e0*/  FSEL R16, R16, 1, P0 ;  /* 0x3f80000010107808 */ /* 0x000fe20000000000 */
[--C-:B----4-:R-:W-:Y:S01]  /*02f0*/  FADD R4, R4, R9.reuse ;  /* 0x0000000904047221 */ /* 0x110fe20000000000 */
[----:B------:R-:W-:-:S03]  /*0300*/  FADD R5, R5, R9 ;  /* 0x0000000905057221 */ /* 0x000fc60000000000 */
[----:B------:R-:W-:Y:S01]  /*0310*/  @!P1 FMUL R16, R16, 16777216 ;  /* 0x4b80000010109820 */ /* 0x000fe20000400000 */
[C---:B------:R-:W-:Y:S01]  /*0320*/  FADD R8, -R14.reuse, R4 ;  /* 0x000000040e087221 */ /* 0x040fe20000000100 */
[----:B------:R-:W-:Y:S02]  /*0330*/  FADD R14, -R14, R5 ;  /* 0x000000050e0e7221 */ /* 0x000fe40000000100 */
[----:B0-----:R-:W-:-:S04]  /*0340*/  FMUL R9, R15, R16 ;  /* 0x000000100f097220 */ /* 0x001fc80000400000 */
[-C--:B------:R-:W-:Y:S01]  /*0350*/  FMUL R8, R8, R9.reuse ;  /* 0x0000000908087220 */ /* 0x080fe20000400000 */
[----:B------:R-:W-:-:S03]  /*0360*/  FMUL R14, R14, R9 ;  /* 0x000000090e0e7220 */ /* 0x000fc60000400000 */
[C-C-:B-----5:R-:W-:Y:S01]  /*0370*/  FFMA R9, R12.reuse, R8, R21.reuse ;  /* 0x000000080c097223 */ /* 0x160fe20000000015 */
[----:B------:R-:W-:-:S03]  /*0380*/  FFMA R14, R12, R14, R21 ;  /* 0x0000000e0c0e7223 */ /* 0x000fc60000000015 */
[----:B--2---:R-:W-:Y:S01]  /*0390*/  FADD R6, R6, R9 ;  /* 0x0000000906067221 */ /* 0x004fe20000000000 */
[----:B------:R-:W-:Y:S01]  /*03a0*/  FADD R7, R7, R14 ;  /* 0x0000000e07077221 */ /* 0x000fe20000000000 */
[----:B------:R-:W-:Y:S04]  /*03b0*/  STG.E.64 desc[UR4][R2.64], R4 ;  /* 0x0000000402007986 */ /* 0x000fe8000c101b04 */
[----:B------:R-:W-:Y:S01]  /*03c0*/  STG.E.64 desc[UR4][R10.64], R6 ;  /* 0x000000060a007986 */ /* 0x000fe2000c101b04 */
[----:B------:R-:W-:Y:S05]  /*03d0*/  EXIT ;  /* 0x000000000000794d */ /* 0x000fea0003800000 */
.L_x_0:
[----:B------:R-:W-:-:S00]  /*03e0*/  BRA `(.L_x_0) ;  /* 0xfffffffc00fc7947 */ /* 0x000fc0000383ffff */
[----:B------:R-:W-:-:S00]  /*03f0*/  NOP ;  /* 0x0000000000007918 */ /* 0x000fc00000000000 */
        /* <DEDUP_REMOVED lines=8> */
.L_x_1:


//--------------------- .nv.global.init           --------------------------
	.section	.nv.global.init,"aw",@progbits
.nv.global.init:
	.type		_$_str,@object
	.size		_$_str,(_$_str_$_2 - _$_str)
_$_str:
        /*0000*/ 	.byte	0x5f, 0x5f, 0x43, 0x55, 0x44, 0x41, 0x5f, 0x46, 0x54, 0x5a, 0x00
	.type		_$_str_$_2,@object
	.size		_$_str_$_2,(.L_1 - _$_str_$_2)
_$_str_$_2:
        /*000b*/ 	.byte	0x5f, 0x5f, 0x43, 0x55, 0x44, 0x41, 0x5f, 0x50, 0x52, 0x45, 0x43, 0x5f, 0x53, 0x51, 0x52, 0x54
        /*001b*/ 	.byte	0x00
.L_1:


//--------------------- .nv.constant0.triton_poi_fused__native_batch_norm_legit_no_training_add_convolution_13 --------------------------
	.section	.nv.constant0.triton_poi_fused__native_batch_norm_legit_no_training_add_convolution_13,"a",@progbits
	.sectionflags	@""
	.align	4
.nv.constant0.triton_poi_fused__native_batch_norm_legit_no_training_add_convolution_13:
	.zero		596
